//
// Generated by NVIDIA NVVM Compiler
//
// Compiler Build ID: CL-36424714
// Cuda compilation tools, release 13.0, V13.0.88
// Based on NVVM 20.0.0
//

.version 9.0
.target sm_100
.address_size 64

	// .globl	_Z8strMatchPcS_Piii

.visible .entry _Z8strMatchPcS_Piii(
	.param .u64 .ptr .align 1 _Z8strMatchPcS_Piii_param_0,
	.param .u64 .ptr .align 1 _Z8strMatchPcS_Piii_param_1,
	.param .u64 .ptr .align 1 _Z8strMatchPcS_Piii_param_2,
	.param .u32 _Z8strMatchPcS_Piii_param_3,
	.param .u32 _Z8strMatchPcS_Piii_param_4
)
{
	.reg .pred 	%p<5>;
	.reg .b16 	%rs<3>;
	.reg .b32 	%r<13>;
	.reg .b64 	%rd<13>;

	ld.param.u64 	%rd3, [_Z8strMatchPcS_Piii_param_0];
	ld.param.u64 	%rd4, [_Z8strMatchPcS_Piii_param_1];
	ld.param.u64 	%rd5, [_Z8strMatchPcS_Piii_param_2];
	ld.param.u32 	%r4, [_Z8strMatchPcS_Piii_param_3];
	ld.param.u32 	%r5, [_Z8strMatchPcS_Piii_param_4];
	mov.u32 	%r6, %ctaid.x;
	mov.u32 	%r7, %ntid.x;
	mov.u32 	%r8, %tid.x;
	mad.lo.s32 	%r1, %r6, %r7, %r8;
	sub.s32 	%r9, %r5, %r4;
	setp.gt.s32 	%p1, %r1, %r9;
	@%p1 bra 	$L__BB0_6;
	setp.lt.s32 	%p2, %r4, 1;
	@%p2 bra 	$L__BB0_5;
	cvta.to.global.u64 	%rd1, %rd3;
	cvta.to.global.u64 	%rd2, %rd4;
	mov.b32 	%r12, 0;
	bra.uni 	$L__BB0_4;
$L__BB0_3:
	add.s32 	%r12, %r12, 1;
	setp.eq.s32 	%p4, %r12, %r4;
	@%p4 bra 	$L__BB0_5;
$L__BB0_4:
	cvt.u64.u32 	%rd6, %r12;
	add.s64 	%rd7, %rd1, %rd6;
	ld.global.u8 	%rs1, [%rd7];
	add.s32 	%r11, %r12, %r1;
	cvt.s64.s32 	%rd8, %r11;
	add.s64 	%rd9, %rd2, %rd8;
	ld.global.u8 	%rs2, [%rd9];
	setp.eq.s16 	%p3, %rs1, %rs2;
	@%p3 bra 	$L__BB0_3;
	bra.uni 	$L__BB0_6;
$L__BB0_5:
	cvta.to.global.u64 	%rd10, %rd5;
	mul.wide.s32 	%rd11, %r1, 4;
	add.s64 	%rd12, %rd10, %rd11;
	st.global.u32 	[%rd12], %r1;
$L__BB0_6:
	ret;

}


// ===== COMPILED SASS (sm_100) =====

	.target	sm_100

	.elftype	@"ET_EXEC"


//--------------------- .note.nv.tkinfo           --------------------------
	.section	.note.nv.tkinfo,"",@"SHT_NOTE"
	.sectionflags	@"SHF_NOTE_NV_TKINFO"
	.tkinfo
        /*0018*/ 	.word	0x00000002
        /*0030*/ 	.string	""
        /*0030*/ 	.string	"ptxas"
        /*0030*/ 	.string	"Cuda compilation tools, release 13.0, V13.0.88"
        /*0030*/ 	.string	"Build cuda_13.0.r13.0/compiler.36424714_0"
        /*0030*/ 	.string	"-arch sm_100 -m 64 "



//--------------------- .note.nv.cuinfo           --------------------------
	.section	.note.nv.cuinfo,"",@"SHT_NOTE"
	.sectionflags	@"SHF_NOTE_NV_CUINFO"
        /*0018*/ 	.short	0x0002
        /*001a*/ 	.short	0x0064
        /*001c*/ 	.short	0x0082
	.zero		2


//--------------------- .nv.info                  --------------------------
	.section	.nv.info,"",@"SHT_CUDA_INFO"
	.align	4


	//----- nvinfo : EIATTR_REGCOUNT
	.align		4
        /*0000*/ 	.byte	0x04, 0x2f
        /*0002*/ 	.short	(.L_1 - .L_0)
	.align		4
.L_0:
        /*0004*/ 	.word	index@(_Z8strMatchPcS_Piii)
        /*0008*/ 	.word	0x0000000a


	//----- nvinfo : EIATTR_FRAME_SIZE
	.align		4
.L_1:
        /*000c*/ 	.byte	0x04, 0x11
        /*000e*/ 	.short	(.L_3 - .L_2)
	.align		4
.L_2:
        /*0010*/ 	.word	index@(_Z8strMatchPcS_Piii)
        /*0014*/ 	.word	0x00000000


	//----- nvinfo : EIATTR_MIN_STACK_SIZE
	.align		4
.L_3:
        /*0018*/ 	.byte	0x04, 0x12
        /*001a*/ 	.short	(.L_5 - .L_4)
	.align		4
.L_4:
        /*001c*/ 	.word	index@(_Z8strMatchPcS_Piii)
        /*0020*/ 	.word	0x00000000
.L_5:


//--------------------- .nv.compat                --------------------------
	.section	.nv.compat,"",@"SHT_CUDA_COMPAT_INFO"
	.align	4
        /*0000*/ 	.byte	0x02, 0x09, 0x00, 0x00, 0x02, 0x02, 0x01, 0x00, 0x02, 0x05, 0x05, 0x00, 0x03, 0x07, 0x01, 0x01
        /*0010*/ 	.byte	0x02, 0x03, 0x00, 0x00, 0x02, 0x06, 0x01, 0x00, 0x04, 0x0b, 0x08, 0x00, 0x09, 0x00, 0x00, 0x00
        /*0020*/ 	.byte	0x00, 0x00, 0x00, 0x00


//--------------------- .nv.info._Z8strMatchPcS_Piii --------------------------
	.section	.nv.info._Z8strMatchPcS_Piii,"",@"SHT_CUDA_INFO"
	.sectionflags	@""
	.align	4


	//----- nvinfo : EIATTR_CUDA_API_VERSION
	.align		4
        /*0000*/ 	.byte	0x04, 0x37
        /*0002*/ 	.short	(.L_7 - .L_6)
.L_6:
        /*0004*/ 	.word	0x00000082


	//----- nvinfo : EIATTR_KPARAM_INFO
	.align		4
.L_7:
        /*0008*/ 	.byte	0x04, 0x17
        /*000a*/ 	.short	(.L_9 - .L_8)
.L_8:
        /*000c*/ 	.word	0x00000000
        /*0010*/ 	.short	0x0004
        /*0012*/ 	.short	0x001c
        /*0014*/ 	.byte	0x00, 0xf0, 0x11, 0x00


	//----- nvinfo : EIATTR_KPARAM_INFO
	.align		4
.L_9:
        /*0018*/ 	.byte	0x04, 0x17
        /*001a*/ 	.short	(.L_11 - .L_10)
.L_10:
        /*001c*/ 	.word	0x00000000
        /*0020*/ 	.short	0x0003
        /*0022*/ 	.short	0x0018
        /*0024*/ 	.byte	0x00, 0xf0, 0x11, 0x00


	//----- nvinfo : EIATTR_KPARAM_INFO
	.align		4
.L_11:
        /*0028*/ 	.byte	0x04, 0x17
        /*002a*/ 	.short	(.L_13 - .L_12)
.L_12:
        /*002c*/ 	.word	0x00000000
        /*0030*/ 	.short	0x0002
        /*0032*/ 	.short	0x0010
        /*0034*/ 	.byte	0x00, 0xf5, 0x21, 0x00


	//----- nvinfo : EIATTR_KPARAM_INFO
	.align		4
.L_13:
        /*0038*/ 	.byte	0x04, 0x17
        /*003a*/ 	.short	(.L_15 - .L_14)
.L_14:
        /*003c*/ 	.word	0x00000000
        /*0040*/ 	.short	0x0001
        /*0042*/ 	.short	0x0008
        /*0044*/ 	.byte	0x00, 0xf5, 0x21, 0x00


	//----- nvinfo : EIATTR_KPARAM_INFO
	.align		4
.L_15:
        /*0048*/ 	.byte	0x04, 0x17
        /*004a*/ 	.short	(.L_17 - .L_16)
.L_16:
        /*004c*/ 	.word	0x00000000
        /*0050*/ 	.short	0x0000
        /*0052*/ 	.short	0x0000
        /*0054*/ 	.byte	0x00, 0xf5, 0x21, 0x00


	//----- nvinfo : EIATTR_SPARSE_MMA_MASK
	.align		4
.L_17:
        /*0058*/ 	.byte	0x03, 0x50
        /*005a*/ 	.short	0x0000


	//----- nvinfo : EIATTR_MAXREG_COUNT
	.align		4
        /*005c*/ 	.byte	0x03, 0x1b
        /*005e*/ 	.short	0x00ff


	//----- nvinfo : EIATTR_MERCURY_ISA_VERSION
	.align		4
        /*0060*/ 	.byte	0x03, 0x5f
        /*0062*/ 	.short	0x0101


	//----- nvinfo : EIATTR_VRC_CTA_INIT_COUNT
	.align		4
        /*0064*/ 	.byte	0x02, 0x4a
	.zero		1
	.zero		1


	//----- nvinfo : EIATTR_EXIT_INSTR_OFFSETS
	.align		4
        /*0068*/ 	.byte	0x04, 0x1c
        /*006a*/ 	.short	(.L_19 - .L_18)


	//   ....[0]....
.L_18:
        /*006c*/ 	.word	0x00000080


	//   ....[1]....
        /*0070*/ 	.word	0x000001b0


	//   ....[2]....
        /*0074*/ 	.word	0x00000200


	//----- nvinfo : EIATTR_CBANK_PARAM_SIZE
	.align		4
.L_19:
        /*0078*/ 	.byte	0x03, 0x19
        /*007a*/ 	.short	0x0020


	//----- nvinfo : EIATTR_PARAM_CBANK
	.align		4
        /*007c*/ 	.byte	0x04, 0x0a
        /*007e*/ 	.short	(.L_21 - .L_20)
	.align		4
.L_20:
        /*0080*/ 	.word	index@(.nv.constant0._Z8strMatchPcS_Piii)
        /*0084*/ 	.short	0x0380
        /*0086*/ 	.short	0x0020


	//----- nvinfo : EIATTR_SW_WAR
	.align		4
.L_21:
        /*0088*/ 	.byte	0x04, 0x36
        /*008a*/ 	.short	(.L_23 - .L_22)
.L_22:
        /*008c*/ 	.word	0x00000008
.L_23:


//--------------------- .nv.callgraph             --------------------------
	.section	.nv.callgraph,"",@"SHT_CUDA_CALLGRAPH"
	.align	4
	.sectionentsize	8
	.align		4
        /*0000*/ 	.word	0x00000000
	.align		4
        /*0004*/ 	.word	0xffffffff
	.align		4
        /*0008*/ 	.word	0x00000000
	.align		4
        /*000c*/ 	.word	0xfffffffe
	.align		4
        /*0010*/ 	.word	0x00000000
	.align		4
        /*0014*/ 	.word	0xfffffffd
	.align		4
        /*0018*/ 	.word	0x00000000
	.align		4
        /*001c*/ 	.word	0xfffffffc


//--------------------- .text._Z8strMatchPcS_Piii --------------------------
	.section	.text._Z8strMatchPcS_Piii,"ax",@progbits
	.align	128
        .global         _Z8strMatchPcS_Piii
        .type           _Z8strMatchPcS_Piii,@function
        .size           _Z8strMatchPcS_Piii,(.L_x_3 - _Z8strMatchPcS_Piii)
        .other          _Z8strMatchPcS_Piii,@"STO_CUDA_ENTRY STV_DEFAULT"
_Z8strMatchPcS_Piii:
.text._Z8strMatchPcS_Piii:
[----:B------:R-:W-:Y:S01]  /*0000*/  LDC R1, c[0x0][0x37c] ;  /* 0x0000df00ff017b82 */ /* 0x000fe20000000800 */
[----:B------:R-:W0:Y:S07]  /*0010*/  S2R R0, SR_TID.X ;  /* 0x0000000000007919 */ /* 0x000e2e0000002100 */
[----:B------:R-:W0:Y:S01]  /*0020*/  S2UR UR5, SR_CTAID.X ;  /* 0x00000000000579c3 */ /* 0x000e220000002500 */
[----:B------:R-:W1:Y:S07]  /*0030*/  LDCU.64 UR8, c[0x0][0x398] ;  /* 0x00007300ff0877ac */ /* 0x000e6e0008000a00 */
[----:B------:R-:W0:Y:S01]  /*0040*/  LDC R7, c[0x0][0x360] ;  /* 0x0000d800ff077b82 */ /* 0x000e220000000800 */
[----:B-1----:R-:W-:Y:S01]  /*0050*/  UIADD3 UR4, UPT, UPT, UR9, -UR8, URZ ;  /* 0x8000000809047290 */ /* 0x002fe2000fffe0ff */
[----:B0-----:R-:W-:-:S05]  /*0060*/  IMAD R7, R7, UR5, R0 ;  /* 0x0000000507077c24 */ /* 0x001fca000f8e0200 */
[----:B------:R-:W-:-:S13]  /*0070*/  ISETP.GT.AND P0, PT, R7, UR4, PT ;  /* 0x0000000407007c0c */ /* 0x000fda000bf04270 */
[----:B------:R-:W-:Y:S05]  /*0080*/  @P0 EXIT ;  /* 0x000000000000094d */ /* 0x000fea0003800000 */
[----:B------:R-:W-:Y:S01]  /*0090*/  UISETP.GE.AND UP0, UPT, UR8, 0x1, UPT ;  /* 0x000000010800788c */ /* 0x000fe2000bf06270 */
[----:B------:R-:W0:Y:S08]  /*00a0*/  LDCU.64 UR6, c[0x0][0x358] ;  /* 0x00006b00ff0677ac */ /* 0x000e300008000a00 */
[----:B------:R-:W-:Y:S05]  /*00b0*/  BRA.U !UP0, `(.L_x_0) ;  /* 0x0000000108447547 */ /* 0x000fea000b800000 */
[----:B------:R-:W1:Y:S01]  /*00c0*/  LDCU UR9, c[0x0][0x398] ;  /* 0x00007300ff0977ac */ /* 0x000e620008000800 */
[----:B------:R-:W2:Y:S01]  /*00d0*/  LDCU.128 UR12, c[0x0][0x380] ;  /* 0x00007000ff0c77ac */ /* 0x000ea20008000c00 */
[----:B------:R-:W-:-:S05]  /*00e0*/  UMOV UR4, URZ ;  /* 0x000000ff00047c82 */ /* 0x000fca0008000000 */
.L_x_1:
[----:B--2---:R-:W-:Y:S02]  /*00f0*/  UIADD3 UR5, UP0, UPT, UR4, UR12, URZ ;  /* 0x0000000c04057290 */ /* 0x004fe4000ff1e0ff */
[----:B------:R-:W-:Y:S02]  /*0100*/  VIADD R0, R7, UR4 ;  /* 0x0000000407007c36 */ /* 0x000fe40008000000 */
[----:B------:R-:W-:-:S03]  /*0110*/  UIADD3.X UR8, UPT, UPT, URZ, UR13, URZ, UP0, !UPT ;  /* 0x0000000dff087290 */ /* 0x000fc600087fe4ff */
[C---:B------:R-:W-:Y:S02]  /*0120*/  IADD3 R4, P0, PT, R0.reuse, UR14, RZ ;  /* 0x0000000e00047c10 */ /* 0x040fe4000ff1e0ff */
[----:B------:R-:W-:Y:S02]  /*0130*/  MOV R2, UR5 ;  /* 0x0000000500027c02 */ /* 0x000fe40008000f00 */
[----:B------:R-:W-:Y:S01]  /*0140*/  LEA.HI.X.SX32 R5, R0, UR15, 0x1, P0 ;  /* 0x0000000f00057c11 */ /* 0x000fe200080f0eff */
[----:B------:R-:W-:-:S05]  /*0150*/  IMAD.U32 R3, RZ, RZ, UR8 ;  /* 0x00000008ff037e24 */ /* 0x000fca000f8e00ff */
[----:B0-----:R-:W2:Y:S04]  /*0160*/  LDG.E.U8 R2, desc[UR6][R2.64] ;  /* 0x0000000602027981 */ /* 0x001ea8000c1e1100 */
[----:B------:R-:W2:Y:S01]  /*0170*/  LDG.E.U8 R5, desc[UR6][R4.64] ;  /* 0x0000000604057981 */ /* 0x000ea2000c1e1100 */
[----:B------:R-:W-:-:S04]  /*0180*/  UIADD3 UR4, UPT, UPT, UR4, 0x1, URZ ;  /* 0x0000000104047890 */ /* 0x000fc8000fffe0ff */
[----:B-1----:R-:W-:Y:S01]  /*0190*/  UISETP.NE.AND UP0, UPT, UR4, UR9, UPT ;  /* 0x000000090400728c */ /* 0x002fe2000bf05270 */
[----:B--2---:R-:W-:-:S13]  /*01a0*/  ISETP.NE.AND P0, PT, R2, R5, PT ;  /* 0x000000050200720c */ /* 0x004fda0003f05270 */
[----:B------:R-:W-:Y:S05]  /*01b0*/  @P0 EXIT ;  /* 0x000000000000094d */ /* 0x000fea0003800000 */
[----:B------:R-:W-:Y:S05]  /*01c0*/  BRA.U UP0, `(.L_x_1) ;  /* 0xfffffffd00c87547 */ /* 0x000fea000b83ffff */
.L_x_0:
[----:B------:R-:W1:Y:S02]  /*01d0*/  LDC.64 R2, c[0x0][0x390] ;  /* 0x0000e400ff027b82 */ /* 0x000e640000000a00 */
[----:B-1----:R-:W-:-:S05]  /*01e0*/  IMAD.WIDE R2, R7, 0x4, R2 ;  /* 0x0000000407027825 */ /* 0x002fca00078e0202 */
[----:B0-----:R-:W-:Y:S01]  /*01f0*/  STG.E desc[UR6][R2.64], R7 ;  /* 0x0000000702007986 */ /* 0x001fe2000c101906 */
[----:B------:R-:W-:Y:S05]  /*0200*/  EXIT ;  /* 0x000000000000794d */ /* 0x000fea0003800000 */
.L_x_2:
[----:B------:R-:W-:-:S00]  /*0210*/  BRA `(.L_x_2) ;  /* 0xfffffffc00fc7947 */ /* 0x000fc0000383ffff */
[----:B------:R-:W-:-:S00]  /*0220*/  NOP ;  /* 0x0000000000007918 */ /* 0x000fc00000000000 */
        /* <DEDUP_REMOVED lines=13> */
.L_x_3:


//--------------------- .nv.shared.reserved.0     --------------------------
	.section	.nv.shared.reserved.0,"aw",@nobits
	.weak		__nv_reservedSMEM_offset_0_alias
	.size		__nv_reservedSMEM_offset_0_alias, 0, 64
	.other		__nv_reservedSMEM_offset_0_alias,@"STO_CUDA_RESERVED_SHARED STV_DEFAULT"
__nv_reservedSMEM_offset_0_alias:
	.zero		0
	.zero		64


//--------------------- .nv.constant0._Z8strMatchPcS_Piii --------------------------
	.section	.nv.constant0._Z8strMatchPcS_Piii,"a",@progbits
	.sectionflags	@""
	.align	4
.nv.constant0._Z8strMatchPcS_Piii:
	.zero		928


//--------------------- SYMBOLS --------------------------

	.type		.nv.reservedSmem.offset0,@object
	.size		.nv.reservedSmem.offset0,0x4
